//
// Generated by NVIDIA NVVM Compiler
//
// Compiler Build ID: CL-36424714
// Cuda compilation tools, release 13.0, V13.0.88
// Based on NVVM 20.0.0
//

.version 9.0
.target sm_100
.address_size 64

	// .globl	_Z7minimumPiS_i

.visible .entry _Z7minimumPiS_i(
	.param .u64 .ptr .align 1 _Z7minimumPiS_i_param_0,
	.param .u64 .ptr .align 1 _Z7minimumPiS_i_param_1,
	.param .u32 _Z7minimumPiS_i_param_2
)
{
	.reg .pred 	%p<10>;
	.reg .b32 	%r<114>;
	.reg .b64 	%rd<22>;

	ld.param.u64 	%rd9, [_Z7minimumPiS_i_param_0];
	ld.param.u64 	%rd8, [_Z7minimumPiS_i_param_1];
	ld.param.u32 	%r32, [_Z7minimumPiS_i_param_2];
	cvta.to.global.u64 	%rd1, %rd9;
	mov.u32 	%r1, %tid.x;
	setp.le.s32 	%p1, %r32, %r1;
	mov.b32 	%r113, 0;
	@%p1 bra 	$L__BB0_13;
	add.s32 	%r36, %r1, 1;
	add.s32 	%r37, %r1, 256;
	min.s32 	%r38, %r37, %r32;
	max.s32 	%r39, %r38, %r36;
	sub.s32 	%r2, %r39, %r1;
	and.b32  	%r3, %r2, 15;
	sub.s32 	%r40, %r1, %r39;
	setp.gt.u32 	%p2, %r40, -16;
	mov.b32 	%r113, 0;
	mov.u32 	%r103, %r1;
	@%p2 bra 	$L__BB0_4;
	and.b32  	%r42, %r2, -16;
	neg.s32 	%r99, %r42;
	mul.wide.u32 	%rd10, %r1, 4;
	add.s64 	%rd11, %rd10, %rd1;
	add.s64 	%rd20, %rd11, 32;
	mov.b32 	%r113, 0;
	mov.u32 	%r103, %r1;
$L__BB0_3:
	.pragma "nounroll";
	ld.global.u32 	%r43, [%rd20+-32];
	max.s32 	%r44, %r113, %r43;
	ld.global.u32 	%r45, [%rd20+-28];
	max.s32 	%r46, %r44, %r45;
	ld.global.u32 	%r47, [%rd20+-24];
	max.s32 	%r48, %r46, %r47;
	ld.global.u32 	%r49, [%rd20+-20];
	max.s32 	%r50, %r48, %r49;
	ld.global.u32 	%r51, [%rd20+-16];
	max.s32 	%r52, %r50, %r51;
	ld.global.u32 	%r53, [%rd20+-12];
	max.s32 	%r54, %r52, %r53;
	ld.global.u32 	%r55, [%rd20+-8];
	max.s32 	%r56, %r54, %r55;
	ld.global.u32 	%r57, [%rd20+-4];
	max.s32 	%r58, %r56, %r57;
	ld.global.u32 	%r59, [%rd20];
	max.s32 	%r60, %r58, %r59;
	ld.global.u32 	%r61, [%rd20+4];
	max.s32 	%r62, %r60, %r61;
	ld.global.u32 	%r63, [%rd20+8];
	max.s32 	%r64, %r62, %r63;
	ld.global.u32 	%r65, [%rd20+12];
	max.s32 	%r66, %r64, %r65;
	ld.global.u32 	%r67, [%rd20+16];
	max.s32 	%r68, %r66, %r67;
	ld.global.u32 	%r69, [%rd20+20];
	max.s32 	%r70, %r68, %r69;
	ld.global.u32 	%r71, [%rd20+24];
	max.s32 	%r72, %r70, %r71;
	ld.global.u32 	%r73, [%rd20+28];
	max.s32 	%r113, %r72, %r73;
	add.s32 	%r103, %r103, 16;
	add.s32 	%r99, %r99, 16;
	add.s64 	%rd20, %rd20, 64;
	setp.ne.s32 	%p3, %r99, 0;
	@%p3 bra 	$L__BB0_3;
$L__BB0_4:
	setp.eq.s32 	%p4, %r3, 0;
	@%p4 bra 	$L__BB0_13;
	and.b32  	%r14, %r2, 7;
	setp.lt.u32 	%p5, %r3, 8;
	@%p5 bra 	$L__BB0_7;
	mul.wide.u32 	%rd12, %r103, 4;
	add.s64 	%rd13, %rd1, %rd12;
	ld.global.u32 	%r75, [%rd13];
	max.s32 	%r76, %r113, %r75;
	ld.global.u32 	%r77, [%rd13+4];
	max.s32 	%r78, %r76, %r77;
	ld.global.u32 	%r79, [%rd13+8];
	max.s32 	%r80, %r78, %r79;
	ld.global.u32 	%r81, [%rd13+12];
	max.s32 	%r82, %r80, %r81;
	ld.global.u32 	%r83, [%rd13+16];
	max.s32 	%r84, %r82, %r83;
	ld.global.u32 	%r85, [%rd13+20];
	max.s32 	%r86, %r84, %r85;
	ld.global.u32 	%r87, [%rd13+24];
	max.s32 	%r88, %r86, %r87;
	ld.global.u32 	%r89, [%rd13+28];
	max.s32 	%r113, %r88, %r89;
	add.s32 	%r103, %r103, 8;
$L__BB0_7:
	setp.eq.s32 	%p6, %r14, 0;
	@%p6 bra 	$L__BB0_13;
	and.b32  	%r20, %r2, 3;
	setp.lt.u32 	%p7, %r14, 4;
	@%p7 bra 	$L__BB0_10;
	mul.wide.u32 	%rd14, %r103, 4;
	add.s64 	%rd15, %rd1, %rd14;
	ld.global.u32 	%r91, [%rd15];
	max.s32 	%r92, %r113, %r91;
	ld.global.u32 	%r93, [%rd15+4];
	max.s32 	%r94, %r92, %r93;
	ld.global.u32 	%r95, [%rd15+8];
	max.s32 	%r96, %r94, %r95;
	ld.global.u32 	%r97, [%rd15+12];
	max.s32 	%r113, %r96, %r97;
	add.s32 	%r103, %r103, 4;
$L__BB0_10:
	setp.eq.s32 	%p8, %r20, 0;
	@%p8 bra 	$L__BB0_13;
	mul.wide.u32 	%rd16, %r103, 4;
	add.s64 	%rd21, %rd1, %rd16;
	neg.s32 	%r111, %r20;
$L__BB0_12:
	.pragma "nounroll";
	ld.global.u32 	%r98, [%rd21];
	max.s32 	%r113, %r113, %r98;
	add.s64 	%rd21, %rd21, 4;
	add.s32 	%r111, %r111, 1;
	setp.ne.s32 	%p9, %r111, 0;
	@%p9 bra 	$L__BB0_12;
$L__BB0_13:
	cvta.to.global.u64 	%rd17, %rd8;
	mul.wide.u32 	%rd18, %r1, 4;
	add.s64 	%rd19, %rd17, %rd18;
	st.global.u32 	[%rd19], %r113;
	ret;

}


// ===== COMPILED SASS (sm_100) =====

	.target	sm_100

	.elftype	@"ET_EXEC"


//--------------------- .note.nv.tkinfo           --------------------------
	.section	.note.nv.tkinfo,"",@"SHT_NOTE"
	.sectionflags	@"SHF_NOTE_NV_TKINFO"
	.tkinfo
        /*0018*/ 	.word	0x00000002
        /*0030*/ 	.string	""
        /*0030*/ 	.string	"ptxas"
        /*0030*/ 	.string	"Cuda compilation tools, release 13.0, V13.0.88"
        /*0030*/ 	.string	"Build cuda_13.0.r13.0/compiler.36424714_0"
        /*0030*/ 	.string	"-arch sm_100 -m 64 "



//--------------------- .note.nv.cuinfo           --------------------------
	.section	.note.nv.cuinfo,"",@"SHT_NOTE"
	.sectionflags	@"SHF_NOTE_NV_CUINFO"
        /*0018*/ 	.short	0x0002
        /*001a*/ 	.short	0x0064
        /*001c*/ 	.short	0x0082
	.zero		2


//--------------------- .nv.info                  --------------------------
	.section	.nv.info,"",@"SHT_CUDA_INFO"
	.align	4


	//----- nvinfo : EIATTR_REGCOUNT
	.align		4
        /*0000*/ 	.byte	0x04, 0x2f
        /*0002*/ 	.short	(.L_1 - .L_0)
	.align		4
.L_0:
        /*0004*/ 	.word	index@(_Z7minimumPiS_i)
        /*0008*/ 	.word	0x0000001b


	//----- nvinfo : EIATTR_FRAME_SIZE
	.align		4
.L_1:
        /*000c*/ 	.byte	0x04, 0x11
        /*000e*/ 	.short	(.L_3 - .L_2)
	.align		4
.L_2:
        /*0010*/ 	.word	index@(_Z7minimumPiS_i)
        /*0014*/ 	.word	0x00000000


	//----- nvinfo : EIATTR_MIN_STACK_SIZE
	.align		4
.L_3:
        /*0018*/ 	.byte	0x04, 0x12
        /*001a*/ 	.short	(.L_5 - .L_4)
	.align		4
.L_4:
        /*001c*/ 	.word	index@(_Z7minimumPiS_i)
        /*0020*/ 	.word	0x00000000
.L_5:


//--------------------- .nv.compat                --------------------------
	.section	.nv.compat,"",@"SHT_CUDA_COMPAT_INFO"
	.align	4
        /*0000*/ 	.byte	0x02, 0x09, 0x00, 0x00, 0x02, 0x02, 0x01, 0x00, 0x02, 0x05, 0x05, 0x00, 0x03, 0x07, 0x01, 0x01
        /*0010*/ 	.byte	0x02, 0x03, 0x00, 0x00, 0x02, 0x06, 0x01, 0x00, 0x04, 0x0b, 0x08, 0x00, 0x09, 0x00, 0x00, 0x00
        /*0020*/ 	.byte	0x00, 0x00, 0x00, 0x00


//--------------------- .nv.info._Z7minimumPiS_i  --------------------------
	.section	.nv.info._Z7minimumPiS_i,"",@"SHT_CUDA_INFO"
	.sectionflags	@""
	.align	4


	//----- nvinfo : EIATTR_CUDA_API_VERSION
	.align		4
        /*0000*/ 	.byte	0x04, 0x37
        /*0002*/ 	.short	(.L_7 - .L_6)
.L_6:
        /*0004*/ 	.word	0x00000082


	//----- nvinfo : EIATTR_KPARAM_INFO
	.align		4
.L_7:
        /*0008*/ 	.byte	0x04, 0x17
        /*000a*/ 	.short	(.L_9 - .L_8)
.L_8:
        /*000c*/ 	.word	0x00000000
        /*0010*/ 	.short	0x0002
        /*0012*/ 	.short	0x0010
        /*0014*/ 	.byte	0x00, 0xf0, 0x11, 0x00


	//----- nvinfo : EIATTR_KPARAM_INFO
	.align		4
.L_9:
        /*0018*/ 	.byte	0x04, 0x17
        /*001a*/ 	.short	(.L_11 - .L_10)
.L_10:
        /*001c*/ 	.word	0x00000000
        /*0020*/ 	.short	0x0001
        /*0022*/ 	.short	0x0008
        /*0024*/ 	.byte	0x00, 0xf5, 0x21, 0x00


	//----- nvinfo : EIATTR_KPARAM_INFO
	.align		4
.L_11:
        /*0028*/ 	.byte	0x04, 0x17
        /*002a*/ 	.short	(.L_13 - .L_12)
.L_12:
        /*002c*/ 	.word	0x00000000
        /*0030*/ 	.short	0x0000
        /*0032*/ 	.short	0x0000
        /*0034*/ 	.byte	0x00, 0xf5, 0x21, 0x00


	//----- nvinfo : EIATTR_SPARSE_MMA_MASK
	.align		4
.L_13:
        /*0038*/ 	.byte	0x03, 0x50
        /*003a*/ 	.short	0x0000


	//----- nvinfo : EIATTR_MAXREG_COUNT
	.align		4
        /*003c*/ 	.byte	0x03, 0x1b
        /*003e*/ 	.short	0x00ff


	//----- nvinfo : EIATTR_MERCURY_ISA_VERSION
	.align		4
        /*0040*/ 	.byte	0x03, 0x5f
        /*0042*/ 	.short	0x0101


	//----- nvinfo : EIATTR_VRC_CTA_INIT_COUNT
	.align		4
        /*0044*/ 	.byte	0x02, 0x4a
	.zero		1
	.zero		1


	//----- nvinfo : EIATTR_EXIT_INSTR_OFFSETS
	.align		4
        /*0048*/ 	.byte	0x04, 0x1c
        /*004a*/ 	.short	(.L_15 - .L_14)


	//   ....[0]....
.L_14:
        /*004c*/ 	.word	0x00000700


	//----- nvinfo : EIATTR_CRS_STACK_SIZE
	.align		4
.L_15:
        /*0050*/ 	.byte	0x04, 0x1e
        /*0052*/ 	.short	(.L_17 - .L_16)
.L_16:
        /*0054*/ 	.word	0x00000000


	//----- nvinfo : EIATTR_CBANK_PARAM_SIZE
	.align		4
.L_17:
        /*0058*/ 	.byte	0x03, 0x19
        /*005a*/ 	.short	0x0014


	//----- nvinfo : EIATTR_PARAM_CBANK
	.align		4
        /*005c*/ 	.byte	0x04, 0x0a
        /*005e*/ 	.short	(.L_19 - .L_18)
	.align		4
.L_18:
        /*0060*/ 	.word	index@(.nv.constant0._Z7minimumPiS_i)
        /*0064*/ 	.short	0x0380
        /*0066*/ 	.short	0x0014


	//----- nvinfo : EIATTR_SW_WAR
	.align		4
.L_19:
        /*0068*/ 	.byte	0x04, 0x36
        /*006a*/ 	.short	(.L_21 - .L_20)
.L_20:
        /*006c*/ 	.word	0x00000008
.L_21:


//--------------------- .nv.callgraph             --------------------------
	.section	.nv.callgraph,"",@"SHT_CUDA_CALLGRAPH"
	.align	4
	.sectionentsize	8
	.align		4
        /*0000*/ 	.word	0x00000000
	.align		4
        /*0004*/ 	.word	0xffffffff
	.align		4
        /*0008*/ 	.word	0x00000000
	.align		4
        /*000c*/ 	.word	0xfffffffe
	.align		4
        /*0010*/ 	.word	0x00000000
	.align		4
        /*0014*/ 	.word	0xfffffffd
	.align		4
        /*0018*/ 	.word	0x00000000
	.align		4
        /*001c*/ 	.word	0xfffffffc


//--------------------- .text._Z7minimumPiS_i     --------------------------
	.section	.text._Z7minimumPiS_i,"ax",@progbits
	.align	128
        .global         _Z7minimumPiS_i
        .type           _Z7minimumPiS_i,@function
        .size           _Z7minimumPiS_i,(.L_x_11 - _Z7minimumPiS_i)
        .other          _Z7minimumPiS_i,@"STO_CUDA_ENTRY STV_DEFAULT"
_Z7minimumPiS_i:
.text._Z7minimumPiS_i:
[----:B------:R-:W-:Y:S01]  /*0000*/  LDC R1, c[0x0][0x37c] ;  /* 0x0000df00ff017b82 */ /* 0x000fe20000000800 */
[----:B------:R-:W0:Y:S07]  /*0010*/  S2R R0, SR_TID.X ;  /* 0x0000000000007919 */ /* 0x000e2e0000002100 */
[----:B------:R-:W0:Y:S01]  /*0020*/  LDC R3, c[0x0][0x390] ;  /* 0x0000e400ff037b82 */ /* 0x000e220000000800 */
[----:B------:R-:W1:Y:S01]  /*0030*/  LDCU.64 UR4, c[0x0][0x358] ;  /* 0x00006b00ff0477ac */ /* 0x000e620008000a00 */
[----:B------:R-:W-:Y:S01]  /*0040*/  BSSY.RECONVERGENT B0, `(.L_x_0) ;  /* 0x0000068000007945 */ /* 0x000fe20003800200 */
[----:B------:R-:W-:Y:S01]  /*0050*/  IMAD.MOV.U32 R2, RZ, RZ, RZ ;  /* 0x000000ffff027224 */ /* 0x000fe200078e00ff */
[----:B0-----:R-:W-:-:S13]  /*0060*/  ISETP.GE.AND P0, PT, R0, R3, PT ;  /* 0x000000030000720c */ /* 0x001fda0003f06270 */
[----:B-1----:R-:W-:Y:S05]  /*0070*/  @P0 BRA `(.L_x_1) ;  /* 0x0000000400900947 */ /* 0x002fea0003800000 */
[C---:B------:R-:W-:Y:S01]  /*0080*/  VIADDMNMX R3, R0.reuse, 0x100, R3, PT ;  /* 0x0000010000037846 */ /* 0x040fe20003800103 */
[----:B------:R-:W-:Y:S01]  /*0090*/  BSSY.RECONVERGENT B1, `(.L_x_2) ;  /* 0x0000031000017945 */ /* 0x000fe20003800200 */
[----:B------:R-:W-:Y:S02]  /*00a0*/  IMAD.MOV.U32 R2, RZ, RZ, RZ ;  /* 0x000000ffff027224 */ /* 0x000fe400078e00ff */
[----:B------:R-:W-:-:S05]  /*00b0*/  VIADDMNMX R3, R0, 0x1, R3, !PT ;  /* 0x0000000100037846 */ /* 0x000fca0007800103 */
[----:B------:R-:W-:Y:S02]  /*00c0*/  IMAD.IADD R6, R3, 0x1, -R0 ;  /* 0x0000000103067824 */ /* 0x000fe400078e0a00 */
[----:B------:R-:W-:-:S03]  /*00d0*/  IMAD.IADD R3, R0, 0x1, -R3 ;  /* 0x0000000100037824 */ /* 0x000fc600078e0a03 */
[----:B------:R-:W-:Y:S02]  /*00e0*/  LOP3.LUT R20, R6, 0xf, RZ, 0xc0, !PT ;  /* 0x0000000f06147812 */ /* 0x000fe400078ec0ff */
[----:B------:R-:W-:Y:S01]  /*00f0*/  ISETP.GT.U32.AND P1, PT, R3, -0x10, PT ;  /* 0xfffffff00300780c */ /* 0x000fe20003f24070 */
[----:B------:R-:W-:Y:S01]  /*0100*/  IMAD.MOV.U32 R3, RZ, RZ, R0 ;  /* 0x000000ffff037224 */ /* 0x000fe200078e0000 */
[----:B------:R-:W-:-:S11]  /*0110*/  ISETP.NE.AND P0, PT, R20, RZ, PT ;  /* 0x000000ff1400720c */ /* 0x000fd60003f05270 */
[----:B------:R-:W-:Y:S05]  /*0120*/  @P1 BRA `(.L_x_3) ;  /* 0x00000000009c1947 */ /* 0x000fea0003800000 */
[----:B------:R-:W0:Y:S01]  /*0130*/  LDC.64 R2, c[0x0][0x380] ;  /* 0x0000e000ff027b82 */ /* 0x000e220000000a00 */
[----:B------:R-:W-:-:S05]  /*0140*/  LOP3.LUT R7, R6, 0xfffffff0, RZ, 0xc0, !PT ;  /* 0xfffffff006077812 */ /* 0x000fca00078ec0ff */
[----:B------:R-:W-:Y:S02]  /*0150*/  IMAD.MOV R7, RZ, RZ, -R7 ;  /* 0x000000ffff077224 */ /* 0x000fe400078e0a07 */
[----:B0-----:R-:W-:-:S03]  /*0160*/  IMAD.WIDE.U32 R2, R0, 0x4, R2 ;  /* 0x0000000400027825 */ /* 0x001fc600078e0002 */
[----:B------:R-:W-:Y:S01]  /*0170*/  IADD3 R13, P1, PT, R2, 0x20, RZ ;  /* 0x00000020020d7810 */ /* 0x000fe20007f3e0ff */
[----:B------:R-:W-:-:S04]  /*0180*/  IMAD.MOV.U32 R2, RZ, RZ, RZ ;  /* 0x000000ffff027224 */ /* 0x000fc800078e00ff */
[----:B------:R-:W-:Y:S02]  /*0190*/  IMAD.X R5, RZ, RZ, R3, P1 ;  /* 0x000000ffff057224 */ /* 0x000fe400008e0603 */
[----:B------:R-:W-:-:S07]  /*01a0*/  IMAD.MOV.U32 R3, RZ, RZ, R0 ;  /* 0x000000ffff037224 */ /* 0x000fce00078e0000 */
.L_x_4:
[----:B------:R-:W-:-:S05]  /*01b0*/  IMAD.MOV.U32 R4, RZ, RZ, R13 ;  /* 0x000000ffff047224 */ /* 0x000fca00078e000d */
[----:B------:R-:W2:Y:S04]  /*01c0*/  LDG.E R13, desc[UR4][R4.64+-0x20] ;  /* 0xffffe004040d7981 */ /* 0x000ea8000c1e1900 */
[----:B------:R-:W2:Y:S04]  /*01d0*/  LDG.E R12, desc[UR4][R4.64+-0x1c] ;  /* 0xffffe404040c7981 */ /* 0x000ea8000c1e1900 */
[----:B------:R-:W3:Y:S04]  /*01e0*/  LDG.E R15, desc[UR4][R4.64+-0x18] ;  /* 0xffffe804040f7981 */ /* 0x000ee8000c1e1900 */
[----:B------:R-:W3:Y:S04]  /*01f0*/  LDG.E R14, desc[UR4][R4.64+-0x14] ;  /* 0xffffec04040e7981 */ /* 0x000ee8000c1e1900 */
[----:B------:R-:W4:Y:S04]  /*0200*/  LDG.E R17, desc[UR4][R4.64+-0x10] ;  /* 0xfffff00404117981 */ /* 0x000f28000c1e1900 */
[----:B------:R-:W4:Y:S04]  /*0210*/  LDG.E R16, desc[UR4][R4.64+-0xc] ;  /* 0xfffff40404107981 */ /* 0x000f28000c1e1900 */
[----:B------:R-:W5:Y:S04]  /*0220*/  LDG.E R19, desc[UR4][R4.64+-0x8] ;  /* 0xfffff80404137981 */ /* 0x000f68000c1e1900 */
        /* <DEDUP_REMOVED lines=8> */
[----:B------:R0:W5:Y:S01]  /*02b0*/  LDG.E R9, desc[UR4][R4.64+0x1c] ;  /* 0x00001c0404097981 */ /* 0x000162000c1e1900 */
[----:B------:R-:W-:-:S02]  /*02c0*/  VIADD R7, R7, 0x10 ;  /* 0x0000001007077836 */ /* 0x000fc40000000000 */
[----:B------:R-:W-:-:S03]  /*02d0*/  VIADD R3, R3, 0x10 ;  /* 0x0000001003037836 */ /* 0x000fc60000000000 */
[----:B------:R-:W-:Y:S02]  /*02e0*/  ISETP.NE.AND P1, PT, R7, RZ, PT ;  /* 0x000000ff0700720c */ /* 0x000fe40003f25270 */
[----:B--2---:R-:W-:Y:S02]  /*02f0*/  VIMNMX3 R12, R2, R13, R12, !PT ;  /* 0x0000000d020c720f */ /* 0x004fe4000780010c */
[----:B------:R-:W-:-:S05]  /*0300*/  IADD3 R13, P2, PT, R4, 0x40, RZ ;  /* 0x00000040040d7810 */ /* 0x000fca0007f5e0ff */
[----:B0-----:R-:W-:Y:S01]  /*0310*/  IMAD.X R5, RZ, RZ, R5, P2 ;  /* 0x000000ffff057224 */ /* 0x001fe200010e0605 */
[----:B---3--:R-:W-:-:S04]  /*0320*/  VIMNMX3 R12, R12, R15, R14, !PT ;  /* 0x0000000f0c0c720f */ /* 0x008fc8000780010e */
[----:B----4-:R-:W-:-:S04]  /*0330*/  VIMNMX3 R12, R12, R17, R16, !PT ;  /* 0x000000110c0c720f */ /* 0x010fc80007800110 */
[----:B-----5:R-:W-:-:S04]  /*0340*/  VIMNMX3 R12, R12, R19, R18, !PT ;  /* 0x000000130c0c720f */ /* 0x020fc80007800112 */
[----:B------:R-:W-:-:S04]  /*0350*/  VIMNMX3 R12, R12, R21, R22, !PT ;  /* 0x000000150c0c720f */ /* 0x000fc80007800116 */
[----:B------:R-:W-:-:S04]  /*0360*/  VIMNMX3 R12, R12, R23, R24, !PT ;  /* 0x000000170c0c720f */ /* 0x000fc80007800118 */
[----:B------:R-:W-:-:S04]  /*0370*/  VIMNMX3 R8, R12, R11, R8, !PT ;  /* 0x0000000b0c08720f */ /* 0x000fc80007800108 */
[----:B------:R-:W-:Y:S01]  /*0380*/  VIMNMX3 R2, R8, R10, R9, !PT ;  /* 0x0000000a0802720f */ /* 0x000fe20007800109 */
[----:B------:R-:W-:Y:S06]  /*0390*/  @P1 BRA `(.L_x_4) ;  /* 0xfffffffc00841947 */ /* 0x000fec000383ffff */
.L_x_3:
[----:B------:R-:W-:Y:S05]  /*03a0*/  BSYNC.RECONVERGENT B1 ;  /* 0x0000000000017941 */ /* 0x000fea0003800200 */
.L_x_2:
[----:B------:R-:W-:Y:S05]  /*03b0*/  @!P0 BRA `(.L_x_1) ;  /* 0x0000000000c08947 */ /* 0x000fea0003800000 */
[----:B------:R-:W-:Y:S01]  /*03c0*/  ISETP.GE.U32.AND P0, PT, R20, 0x8, PT ;  /* 0x000000081400780c */ /* 0x000fe20003f06070 */
[----:B------:R-:W-:Y:S01]  /*03d0*/  BSSY.RECONVERGENT B1, `(.L_x_5) ;  /* 0x0000013000017945 */ /* 0x000fe20003800200 */
[----:B------:R-:W-:-:S04]  /*03e0*/  LOP3.LUT R15, R6, 0x7, RZ, 0xc0, !PT ;  /* 0x00000007060f7812 */ /* 0x000fc800078ec0ff */
[----:B------:R-:W-:-:S07]  /*03f0*/  ISETP.NE.AND P1, PT, R15, RZ, PT ;  /* 0x000000ff0f00720c */ /* 0x000fce0003f25270 */
[----:B------:R-:W-:Y:S06]  /*0400*/  @!P0 BRA `(.L_x_6) ;  /* 0x00000000003c8947 */ /* 0x000fec0003800000 */
[----:B------:R-:W0:Y:S02]  /*0410*/  LDC.64 R4, c[0x0][0x380] ;  /* 0x0000e000ff047b82 */ /* 0x000e240000000a00 */
[----:B0-----:R-:W-:-:S05]  /*0420*/  IMAD.WIDE.U32 R4, R3, 0x4, R4 ;  /* 0x0000000403047825 */ /* 0x001fca00078e0004 */
[----:B------:R-:W2:Y:S04]  /*0430*/  LDG.E R7, desc[UR4][R4.64] ;  /* 0x0000000404077981 */ /* 0x000ea8000c1e1900 */
[----:B------:R-:W2:Y:S04]  /*0440*/  LDG.E R8, desc[UR4][R4.64+0x4] ;  /* 0x0000040404087981 */ /* 0x000ea8000c1e1900 */
[----:B------:R-:W3:Y:S04]  /*0450*/  LDG.E R10, desc[UR4][R4.64+0x8] ;  /* 0x00000804040a7981 */ /* 0x000ee8000c1e1900 */
[----:B------:R-:W3:Y:S04]  /*0460*/  LDG.E R9, desc[UR4][R4.64+0xc] ;  /* 0x00000c0404097981 */ /* 0x000ee8000c1e1900 */
[----:B------:R-:W4:Y:S04]  /*0470*/  LDG.E R12, desc[UR4][R4.64+0x10] ;  /* 0x00001004040c7981 */ /* 0x000f28000c1e1900 */
[----:B------:R-:W4:Y:S04]  /*0480*/  LDG.E R11, desc[UR4][R4.64+0x14] ;  /* 0x00001404040b7981 */ /* 0x000f28000c1e1900 */
[----:B------:R-:W5:Y:S04]  /*0490*/  LDG.E R14, desc[UR4][R4.64+0x18] ;  /* 0x00001804040e7981 */ /* 0x000f68000c1e1900 */
[----:B------:R-:W5:Y:S01]  /*04a0*/  LDG.E R13, desc[UR4][R4.64+0x1c] ;  /* 0x00001c04040d7981 */ /* 0x000f62000c1e1900 */
[----:B------:R-:W-:Y:S01]  /*04b0*/  VIADD R3, R3, 0x8 ;  /* 0x0000000803037836 */ /* 0x000fe20000000000 */
[----:B--2---:R-:W-:-:S04]  /*04c0*/  VIMNMX3 R7, R2, R7, R8, !PT ;  /* 0x000000070207720f */ /* 0x004fc80007800108 */
[----:B---3--:R-:W-:-:S04]  /*04d0*/  VIMNMX3 R7, R7, R10, R9, !PT ;  /* 0x0000000a0707720f */ /* 0x008fc80007800109 */
[----:B----4-:R-:W-:-:S04]  /*04e0*/  VIMNMX3 R7, R7, R12, R11, !PT ;  /* 0x0000000c0707720f */ /* 0x010fc8000780010b */
[----:B-----5:R-:W-:-:S07]  /*04f0*/  VIMNMX3 R2, R7, R14, R13, !PT ;  /* 0x0000000e0702720f */ /* 0x020fce000780010d */
.L_x_6:
[----:B------:R-:W-:Y:S05]  /*0500*/  BSYNC.RECONVERGENT B1 ;  /* 0x0000000000017941 */ /* 0x000fea0003800200 */
.L_x_5:
        /* <DEDUP_REMOVED lines=11> */
[----:B------:R-:W3:Y:S01]  /*05c0*/  LDG.E R10, desc[UR4][R4.64+0xc] ;  /* 0x00000c04040a7981 */ /* 0x000ee2000c1e1900 */
[----:B------:R-:W-:Y:S01]  /*05d0*/  VIADD R3, R3, 0x4 ;  /* 0x0000000403037836 */ /* 0x000fe20000000000 */
[----:B--2---:R-:W-:-:S04]  /*05e0*/  VIMNMX3 R2, R2, R7, R8, !PT ;  /* 0x000000070202720f */ /* 0x004fc80007800108 */
[----:B---3--:R-:W-:-:S07]  /*05f0*/  VIMNMX3 R2, R2, R9, R10, !PT ;  /* 0x000000090202720f */ /* 0x008fce000780010a */
.L_x_8:
[----:B------:R-:W-:Y:S05]  /*0600*/  BSYNC.RECONVERGENT B1 ;  /* 0x0000000000017941 */ /* 0x000fea0003800200 */
.L_x_7:
[----:B------:R-:W-:Y:S05]  /*0610*/  @!P1 BRA `(.L_x_1) ;  /* 0x0000000000289947 */ /* 0x000fea0003800000 */
[----:B------:R-:W0:Y:S01]  /*0620*/  LDC.64 R4, c[0x0][0x380] ;  /* 0x0000e000ff047b82 */ /* 0x000e220000000a00 */
[----:B------:R-:W-:Y:S02]  /*0630*/  IMAD.MOV R6, RZ, RZ, -R6 ;  /* 0x000000ffff067224 */ /* 0x000fe400078e0a06 */
[----:B0-----:R-:W-:-:S07]  /*0640*/  IMAD.WIDE.U32 R4, R3, 0x4, R4 ;  /* 0x0000000403047825 */ /* 0x001fce00078e0004 */
.L_x_9:
[----:B------:R0:W2:Y:S01]  /*0650*/  LDG.E R3, desc[UR4][R4.64] ;  /* 0x0000000404037981 */ /* 0x0000a2000c1e1900 */
[----:B------:R-:W-:-:S05]  /*0660*/  VIADD R6, R6, 0x1 ;  /* 0x0000000106067836 */ /* 0x000fca0000000000 */
[----:B------:R-:W-:Y:S02]  /*0670*/  ISETP.NE.AND P0, PT, R6, RZ, PT ;  /* 0x000000ff0600720c */ /* 0x000fe40003f05270 */
[----:B0-----:R-:W-:-:S05]  /*0680*/  IADD3 R4, P1, PT, R4, 0x4, RZ ;  /* 0x0000000404047810 */ /* 0x001fca0007f3e0ff */
[----:B------:R-:W-:Y:S01]  /*0690*/  IMAD.X R5, RZ, RZ, R5, P1 ;  /* 0x000000ffff057224 */ /* 0x000fe200008e0605 */
[----:B--2---:R-:W-:-:S05]  /*06a0*/  VIMNMX R2, PT, PT, R3, R2, !PT ;  /* 0x0000000203027248 */ /* 0x004fca0007fe0100 */
[----:B------:R-:W-:Y:S05]  /*06b0*/  @P0 BRA `(.L_x_9) ;  /* 0xfffffffc00e40947 */ /* 0x000fea000383ffff */
.L_x_1:
[----:B------:R-:W-:Y:S05]  /*06c0*/  BSYNC.RECONVERGENT B0 ;  /* 0x0000000000007941 */ /* 0x000fea0003800200 */
.L_x_0:
[----:B------:R-:W0:Y:S02]  /*06d0*/  LDC.64 R4, c[0x0][0x388] ;  /* 0x0000e200ff047b82 */ /* 0x000e240000000a00 */
[----:B0-----:R-:W-:-:S05]  /*06e0*/  IMAD.WIDE.U32 R4, R0, 0x4, R4 ;  /* 0x0000000400047825 */ /* 0x001fca00078e0004 */
[----:B------:R-:W-:Y:S01]  /*06f0*/  STG.E desc[UR4][R4.64], R2 ;  /* 0x0000000204007986 */ /* 0x000fe2000c101904 */
[----:B------:R-:W-:Y:S05]  /*0700*/  EXIT ;  /* 0x000000000000794d */ /* 0x000fea0003800000 */
.L_x_10:
[----:B------:R-:W-:-:S00]  /*0710*/  BRA `(.L_x_10) ;  /* 0xfffffffc00fc7947 */ /* 0x000fc0000383ffff */
[----:B------:R-:W-:-:S00]  /*0720*/  NOP ;  /* 0x0000000000007918 */ /* 0x000fc00000000000 */
        /* <DEDUP_REMOVED lines=13> */
.L_x_11:


//--------------------- .nv.shared.reserved.0     --------------------------
	.section	.nv.shared.reserved.0,"aw",@nobits
	.weak		__nv_reservedSMEM_offset_0_alias
	.size		__nv_reservedSMEM_offset_0_alias, 0, 64
	.other		__nv_reservedSMEM_offset_0_alias,@"STO_CUDA_RESERVED_SHARED STV_DEFAULT"
__nv_reservedSMEM_offset_0_alias:
	.zero		0
	.zero		64


//--------------------- .nv.constant0._Z7minimumPiS_i --------------------------
	.section	.nv.constant0._Z7minimumPiS_i,"a",@progbits
	.sectionflags	@""
	.align	4
.nv.constant0._Z7minimumPiS_i:
	.zero		916


//--------------------- SYMBOLS --------------------------

	.type		.nv.reservedSmem.offset0,@object
	.size		.nv.reservedSmem.offset0,0x4
